//
// Generated by NVIDIA NVVM Compiler
//
// Compiler Build ID: CL-36424714
// Cuda compilation tools, release 13.0, V13.0.88
// Based on NVVM 20.0.0
//

.version 9.0
.target sm_100
.address_size 64

	// .globl	_Z16productoMatricesPfS_S_i

.visible .entry _Z16productoMatricesPfS_S_i(
	.param .u64 .ptr .align 1 _Z16productoMatricesPfS_S_i_param_0,
	.param .u64 .ptr .align 1 _Z16productoMatricesPfS_S_i_param_1,
	.param .u64 .ptr .align 1 _Z16productoMatricesPfS_S_i_param_2,
	.param .u32 _Z16productoMatricesPfS_S_i_param_3
)
{
	.reg .pred 	%p<2>;
	.reg .b32 	%r<6>;
	.reg .b32 	%f<4>;
	.reg .b64 	%rd<11>;

	ld.param.u64 	%rd1, [_Z16productoMatricesPfS_S_i_param_0];
	ld.param.u64 	%rd2, [_Z16productoMatricesPfS_S_i_param_1];
	ld.param.u64 	%rd3, [_Z16productoMatricesPfS_S_i_param_2];
	ld.param.u32 	%r2, [_Z16productoMatricesPfS_S_i_param_3];
	mov.u32 	%r3, %ctaid.x;
	mov.u32 	%r4, %ntid.x;
	mov.u32 	%r5, %tid.x;
	mad.lo.s32 	%r1, %r3, %r4, %r5;
	setp.ge.s32 	%p1, %r1, %r2;
	@%p1 bra 	$L__BB0_2;
	cvta.to.global.u64 	%rd4, %rd1;
	cvta.to.global.u64 	%rd5, %rd2;
	cvta.to.global.u64 	%rd6, %rd3;
	mul.wide.s32 	%rd7, %r1, 4;
	add.s64 	%rd8, %rd4, %rd7;
	ld.global.f32 	%f1, [%rd8];
	add.s64 	%rd9, %rd5, %rd7;
	ld.global.f32 	%f2, [%rd9];
	mul.f32 	%f3, %f1, %f2;
	add.s64 	%rd10, %rd6, %rd7;
	st.global.f32 	[%rd10], %f3;
$L__BB0_2:
	ret;

}


// ===== COMPILED SASS (sm_100) =====

	.target	sm_100

	.elftype	@"ET_EXEC"


//--------------------- .note.nv.tkinfo           --------------------------
	.section	.note.nv.tkinfo,"",@"SHT_NOTE"
	.sectionflags	@"SHF_NOTE_NV_TKINFO"
	.tkinfo
        /*0018*/ 	.word	0x00000002
        /*0030*/ 	.string	""
        /*0030*/ 	.string	"ptxas"
        /*0030*/ 	.string	"Cuda compilation tools, release 13.0, V13.0.88"
        /*0030*/ 	.string	"Build cuda_13.0.r13.0/compiler.36424714_0"
        /*0030*/ 	.string	"-arch sm_100 -m 64 "



//--------------------- .note.nv.cuinfo           --------------------------
	.section	.note.nv.cuinfo,"",@"SHT_NOTE"
	.sectionflags	@"SHF_NOTE_NV_CUINFO"
        /*0018*/ 	.short	0x0002
        /*001a*/ 	.short	0x0064
        /*001c*/ 	.short	0x0082
	.zero		2


//--------------------- .nv.info                  --------------------------
	.section	.nv.info,"",@"SHT_CUDA_INFO"
	.align	4


	//----- nvinfo : EIATTR_REGCOUNT
	.align		4
        /*0000*/ 	.byte	0x04, 0x2f
        /*0002*/ 	.short	(.L_1 - .L_0)
	.align		4
.L_0:
        /*0004*/ 	.word	index@(_Z16productoMatricesPfS_S_i)
        /*0008*/ 	.word	0x0000000c


	//----- nvinfo : EIATTR_FRAME_SIZE
	.align		4
.L_1:
        /*000c*/ 	.byte	0x04, 0x11
        /*000e*/ 	.short	(.L_3 - .L_2)
	.align		4
.L_2:
        /*0010*/ 	.word	index@(_Z16productoMatricesPfS_S_i)
        /*0014*/ 	.word	0x00000000


	//----- nvinfo : EIATTR_MIN_STACK_SIZE
	.align		4
.L_3:
        /*0018*/ 	.byte	0x04, 0x12
        /*001a*/ 	.short	(.L_5 - .L_4)
	.align		4
.L_4:
        /*001c*/ 	.word	index@(_Z16productoMatricesPfS_S_i)
        /*0020*/ 	.word	0x00000000
.L_5:


//--------------------- .nv.compat                --------------------------
	.section	.nv.compat,"",@"SHT_CUDA_COMPAT_INFO"
	.align	4
        /*0000*/ 	.byte	0x02, 0x09, 0x00, 0x00, 0x02, 0x02, 0x01, 0x00, 0x02, 0x05, 0x05, 0x00, 0x03, 0x07, 0x01, 0x01
        /*0010*/ 	.byte	0x02, 0x03, 0x00, 0x00, 0x02, 0x06, 0x01, 0x00, 0x04, 0x0b, 0x08, 0x00, 0x09, 0x00, 0x00, 0x00
        /*0020*/ 	.byte	0x00, 0x00, 0x00, 0x00


//--------------------- .nv.info._Z16productoMatricesPfS_S_i --------------------------
	.section	.nv.info._Z16productoMatricesPfS_S_i,"",@"SHT_CUDA_INFO"
	.sectionflags	@""
	.align	4


	//----- nvinfo : EIATTR_CUDA_API_VERSION
	.align		4
        /*0000*/ 	.byte	0x04, 0x37
        /*0002*/ 	.short	(.L_7 - .L_6)
.L_6:
        /*0004*/ 	.word	0x00000082


	//----- nvinfo : EIATTR_KPARAM_INFO
	.align		4
.L_7:
        /*0008*/ 	.byte	0x04, 0x17
        /*000a*/ 	.short	(.L_9 - .L_8)
.L_8:
        /*000c*/ 	.word	0x00000000
        /*0010*/ 	.short	0x0003
        /*0012*/ 	.short	0x0018
        /*0014*/ 	.byte	0x00, 0xf0, 0x11, 0x00


	//----- nvinfo : EIATTR_KPARAM_INFO
	.align		4
.L_9:
        /*0018*/ 	.byte	0x04, 0x17
        /*001a*/ 	.short	(.L_11 - .L_10)
.L_10:
        /*001c*/ 	.word	0x00000000
        /*0020*/ 	.short	0x0002
        /*0022*/ 	.short	0x0010
        /*0024*/ 	.byte	0x00, 0xf5, 0x21, 0x00


	//----- nvinfo : EIATTR_KPARAM_INFO
	.align		4
.L_11:
        /*0028*/ 	.byte	0x04, 0x17
        /*002a*/ 	.short	(.L_13 - .L_12)
.L_12:
        /*002c*/ 	.word	0x00000000
        /*0030*/ 	.short	0x0001
        /*0032*/ 	.short	0x0008
        /*0034*/ 	.byte	0x00, 0xf5, 0x21, 0x00


	//----- nvinfo : EIATTR_KPARAM_INFO
	.align		4
.L_13:
        /*0038*/ 	.byte	0x04, 0x17
        /*003a*/ 	.short	(.L_15 - .L_14)
.L_14:
        /*003c*/ 	.word	0x00000000
        /*0040*/ 	.short	0x0000
        /*0042*/ 	.short	0x0000
        /*0044*/ 	.byte	0x00, 0xf5, 0x21, 0x00


	//----- nvinfo : EIATTR_SPARSE_MMA_MASK
	.align		4
.L_15:
        /*0048*/ 	.byte	0x03, 0x50
        /*004a*/ 	.short	0x0000


	//----- nvinfo : EIATTR_MAXREG_COUNT
	.align		4
        /*004c*/ 	.byte	0x03, 0x1b
        /*004e*/ 	.short	0x00ff


	//----- nvinfo : EIATTR_MERCURY_ISA_VERSION
	.align		4
        /*0050*/ 	.byte	0x03, 0x5f
        /*0052*/ 	.short	0x0101


	//----- nvinfo : EIATTR_VRC_CTA_INIT_COUNT
	.align		4
        /*0054*/ 	.byte	0x02, 0x4a
	.zero		1
	.zero		1


	//----- nvinfo : EIATTR_EXIT_INSTR_OFFSETS
	.align		4
        /*0058*/ 	.byte	0x04, 0x1c
        /*005a*/ 	.short	(.L_17 - .L_16)


	//   ....[0]....
.L_16:
        /*005c*/ 	.word	0x00000070


	//   ....[1]....
        /*0060*/ 	.word	0x00000130


	//----- nvinfo : EIATTR_CBANK_PARAM_SIZE
	.align		4
.L_17:
        /*0064*/ 	.byte	0x03, 0x19
        /*0066*/ 	.short	0x001c


	//----- nvinfo : EIATTR_PARAM_CBANK
	.align		4
        /*0068*/ 	.byte	0x04, 0x0a
        /*006a*/ 	.short	(.L_19 - .L_18)
	.align		4
.L_18:
        /*006c*/ 	.word	index@(.nv.constant0._Z16productoMatricesPfS_S_i)
        /*0070*/ 	.short	0x0380
        /*0072*/ 	.short	0x001c


	//----- nvinfo : EIATTR_SW_WAR
	.align		4
.L_19:
        /*0074*/ 	.byte	0x04, 0x36
        /*0076*/ 	.short	(.L_21 - .L_20)
.L_20:
        /*0078*/ 	.word	0x00000008
.L_21:


//--------------------- .nv.callgraph             --------------------------
	.section	.nv.callgraph,"",@"SHT_CUDA_CALLGRAPH"
	.align	4
	.sectionentsize	8
	.align		4
        /*0000*/ 	.word	0x00000000
	.align		4
        /*0004*/ 	.word	0xffffffff
	.align		4
        /*0008*/ 	.word	0x00000000
	.align		4
        /*000c*/ 	.word	0xfffffffe
	.align		4
        /*0010*/ 	.word	0x00000000
	.align		4
        /*0014*/ 	.word	0xfffffffd
	.align		4
        /*0018*/ 	.word	0x00000000
	.align		4
        /*001c*/ 	.word	0xfffffffc


//--------------------- .text._Z16productoMatricesPfS_S_i --------------------------
	.section	.text._Z16productoMatricesPfS_S_i,"ax",@progbits
	.align	128
        .global         _Z16productoMatricesPfS_S_i
        .type           _Z16productoMatricesPfS_S_i,@function
        .size           _Z16productoMatricesPfS_S_i,(.L_x_1 - _Z16productoMatricesPfS_S_i)
        .other          _Z16productoMatricesPfS_S_i,@"STO_CUDA_ENTRY STV_DEFAULT"
_Z16productoMatricesPfS_S_i:
.text._Z16productoMatricesPfS_S_i:
[----:B------:R-:W-:Y:S01]  /*0000*/  LDC R1, c[0x0][0x37c] ;  /* 0x0000df00ff017b82 */ /* 0x000fe20000000800 */
[----:B------:R-:W0:Y:S07]  /*0010*/  S2R R0, SR_TID.X ;  /* 0x0000000000007919 */ /* 0x000e2e0000002100 */
[----:B------:R-:W0:Y:S01]  /*0020*/  S2UR UR4, SR_CTAID.X ;  /* 0x00000000000479c3 */ /* 0x000e220000002500 */
[----:B------:R-:W1:Y:S07]  /*0030*/  LDCU UR5, c[0x0][0x398] ;  /* 0x00007300ff0577ac */ /* 0x000e6e0008000800 */
[----:B------:R-:W0:Y:S02]  /*0040*/  LDC R9, c[0x0][0x360] ;  /* 0x0000d800ff097b82 */ /* 0x000e240000000800 */
[----:B0-----:R-:W-:-:S05]  /*0050*/  IMAD R9, R9, UR4, R0 ;  /* 0x0000000409097c24 */ /* 0x001fca000f8e0200 */
[----:B-1----:R-:W-:-:S13]  /*0060*/  ISETP.GE.AND P0, PT, R9, UR5, PT ;  /* 0x0000000509007c0c */ /* 0x002fda000bf06270 */
[----:B------:R-:W-:Y:S05]  /*0070*/  @P0 EXIT ;  /* 0x000000000000094d */ /* 0x000fea0003800000 */
[----:B------:R-:W0:Y:S01]  /*0080*/  LDC.64 R2, c[0x0][0x380] ;  /* 0x0000e000ff027b82 */ /* 0x000e220000000a00 */
[----:B------:R-:W1:Y:S07]  /*0090*/  LDCU.64 UR4, c[0x0][0x358] ;  /* 0x00006b00ff0477ac */ /* 0x000e6e0008000a00 */
[----:B------:R-:W2:Y:S08]  /*00a0*/  LDC.64 R4, c[0x0][0x388] ;  /* 0x0000e200ff047b82 */ /* 0x000eb00000000a00 */
[----:B------:R-:W3:Y:S01]  /*00b0*/  LDC.64 R6, c[0x0][0x390] ;  /* 0x0000e400ff067b82 */ /* 0x000ee20000000a00 */
[----:B0-----:R-:W-:-:S06]  /*00c0*/  IMAD.WIDE R2, R9, 0x4, R2 ;  /* 0x0000000409027825 */ /* 0x001fcc00078e0202 */
[----:B-1----:R-:W4:Y:S01]  /*00d0*/  LDG.E R2, desc[UR4][R2.64] ;  /* 0x0000000402027981 */ /* 0x002f22000c1e1900 */
[----:B--2---:R-:W-:-:S06]  /*00e0*/  IMAD.WIDE R4, R9, 0x4, R4 ;  /* 0x0000000409047825 */ /* 0x004fcc00078e0204 */
[----:B------:R-:W4:Y:S01]  /*00f0*/  LDG.E R5, desc[UR4][R4.64] ;  /* 0x0000000404057981 */ /* 0x000f22000c1e1900 */
[----:B---3--:R-:W-:-:S04]  /*0100*/  IMAD.WIDE R6, R9, 0x4, R6 ;  /* 0x0000000409067825 */ /* 0x008fc800078e0206 */
[----:B----4-:R-:W-:-:S05]  /*0110*/  FMUL R9, R2, R5 ;  /* 0x0000000502097220 */ /* 0x010fca0000400000 */
[----:B------:R-:W-:Y:S01]  /*0120*/  STG.E desc[UR4][R6.64], R9 ;  /* 0x0000000906007986 */ /* 0x000fe2000c101904 */
[----:B------:R-:W-:Y:S05]  /*0130*/  EXIT ;  /* 0x000000000000794d */ /* 0x000fea0003800000 */
.L_x_0:
[----:B------:R-:W-:-:S00]  /*0140*/  BRA `(.L_x_0) ;  /* 0xfffffffc00fc7947 */ /* 0x000fc0000383ffff */
[----:B------:R-:W-:-:S00]  /*0150*/  NOP ;  /* 0x0000000000007918 */ /* 0x000fc00000000000 */
        /* <DEDUP_REMOVED lines=10> */
.L_x_1:


//--------------------- .nv.shared.reserved.0     --------------------------
	.section	.nv.shared.reserved.0,"aw",@nobits
	.weak		__nv_reservedSMEM_offset_0_alias
	.size		__nv_reservedSMEM_offset_0_alias, 0, 64
	.other		__nv_reservedSMEM_offset_0_alias,@"STO_CUDA_RESERVED_SHARED STV_DEFAULT"
__nv_reservedSMEM_offset_0_alias:
	.zero		0
	.zero		64


//--------------------- .nv.constant0._Z16productoMatricesPfS_S_i --------------------------
	.section	.nv.constant0._Z16productoMatricesPfS_S_i,"a",@progbits
	.sectionflags	@""
	.align	4
.nv.constant0._Z16productoMatricesPfS_S_i:
	.zero		924


//--------------------- SYMBOLS --------------------------

	.type		.nv.reservedSmem.offset0,@object
	.size		.nv.reservedSmem.offset0,0x4
